	.headerflags	@"EF_CUDA_TEXMODE_UNIFIED EF_CUDA_64BIT_ADDRESS EF_CUDA_ACCELERATORS EF_CUDA_SM90 EF_CUDA_VIRTUAL_SM(EF_CUDA_SM90)"
	.elftype	@"ET_EXEC"


//--------------------- .nv.info                  --------------------------
	.section	.nv.info,"",@"SHT_CUDA_INFO"
	.align	4


	//----- nvinfo : EIATTR_REGCOUNT
	.align		4
        /*0000*/ 	.byte	0x04, 0x2f
        /*0002*/ 	.short	(.L_3 - .L_2)
	.align		4
.L_2:
        /*0004*/ 	.word	index@(triton_poi_fused__native_batch_norm_legit_no_training_relu_13)
        /*0008*/ 	.word	0x00000010


	//----- nvinfo : EIATTR_MIN_STACK_SIZE
	.align		4
.L_3:
        /*000c*/ 	.byte	0x04, 0x12
        /*000e*/ 	.short	(.L_5 - .L_4)
	.align		4
.L_4:
        /*0010*/ 	.word	index@(triton_poi_fused__native_batch_norm_legit_no_training_relu_13)
        /*0014*/ 	.word	0x00000000


	//----- nvinfo : EIATTR_FRAME_SIZE
	.align		4
.L_5:
        /*0018*/ 	.byte	0x04, 0x11
        /*001a*/ 	.short	(.L_7 - .L_6)
	.align		4
.L_6:
        /*001c*/ 	.word	index@(triton_poi_fused__native_batch_norm_legit_no_training_relu_13)
        /*0020*/ 	.word	0x00000000


	//----- nvinfo : EIATTR_MIN_STACK_SIZE
	.align		4
.L_7:
        /*0024*/ 	.byte	0x04, 0x12
        /*0026*/ 	.short	(.L_9 - .L_8)
	.align		4
.L_8:
        /*0028*/ 	.word	index@(triton_poi_fused__native_batch_norm_legit_no_training_relu_13)
        /*002c*/ 	.word	0x00000000
.L_9:


//--------------------- .nv.info.triton_poi_fused__native_batch_norm_legit_no_training_relu_13 --------------------------
	.section	.nv.info.triton_poi_fused__native_batch_norm_legit_no_training_relu_13,"",@"SHT_CUDA_INFO"
	.sectionflags	@""
	.align	4


	//----- nvinfo : EIATTR_CUDA_API_VERSION
	.align		4
        /*0000*/ 	.byte	0x04, 0x37
        /*0002*/ 	.short	(.L_11 - .L_10)
.L_10:
        /*0004*/ 	.word	0x0000007c


	//----- nvinfo : EIATTR_KPARAM_INFO
	.align		4
.L_11:
        /*0008*/ 	.byte	0x04, 0x17
        /*000a*/ 	.short	(.L_13 - .L_12)
.L_12:
        /*000c*/ 	.word	0x00000000
        /*0010*/ 	.short	0x0006
        /*0012*/ 	.short	0x0030
        /*0014*/ 	.byte	0x00, 0xf0, 0x11, 0x00


	//----- nvinfo : EIATTR_KPARAM_INFO
	.align		4
.L_13:
        /*0018*/ 	.byte	0x04, 0x17
        /*001a*/ 	.short	(.L_15 - .L_14)
.L_14:
        /*001c*/ 	.word	0x00000000
        /*0020*/ 	.short	0x0005
        /*0022*/ 	.short	0x0028
        /*0024*/ 	.byte	0x00, 0xf4, 0x21, 0x00


	//----- nvinfo : EIATTR_KPARAM_INFO
	.align		4
.L_15:
        /*0028*/ 	.byte	0x04, 0x17
        /*002a*/ 	.short	(.L_17 - .L_16)
.L_16:
        /*002c*/ 	.word	0x00000000
        /*0030*/ 	.short	0x0004
        /*0032*/ 	.short	0x0020
        /*0034*/ 	.byte	0x00, 0xf4, 0x21, 0x00


	//----- nvinfo : EIATTR_KPARAM_INFO
	.align		4
.L_17:
        /*0038*/ 	.byte	0x04, 0x17
        /*003a*/ 	.short	(.L_19 - .L_18)
.L_18:
        /*003c*/ 	.word	0x00000000
        /*0040*/ 	.short	0x0003
        /*0042*/ 	.short	0x0018
        /*0044*/ 	.byte	0x00, 0xf4, 0x21, 0x00


	//----- nvinfo : EIATTR_KPARAM_INFO
	.align		4
.L_19:
        /*0048*/ 	.byte	0x04, 0x17
        /*004a*/ 	.short	(.L_21 - .L_20)
.L_20:
        /*004c*/ 	.word	0x00000000
        /*0050*/ 	.short	0x0002
        /*0052*/ 	.short	0x0010
        /*0054*/ 	.byte	0x00, 0xf4, 0x21, 0x00


	//----- nvinfo : EIATTR_KPARAM_INFO
	.align		4
.L_21:
        /*0058*/ 	.byte	0x04, 0x17
        /*005a*/ 	.short	(.L_23 - .L_22)
.L_22:
        /*005c*/ 	.word	0x00000000
        /*0060*/ 	.short	0x0001
        /*0062*/ 	.short	0x0008
        /*0064*/ 	.byte	0x00, 0xf4, 0x21, 0x00


	//----- nvinfo : EIATTR_KPARAM_INFO
	.align		4
.L_23:
        /*0068*/ 	.byte	0x04, 0x17
        /*006a*/ 	.short	(.L_25 - .L_24)
.L_24:
        /*006c*/ 	.word	0x00000000
        /*0070*/ 	.short	0x0000
        /*0072*/ 	.short	0x0000
        /*0074*/ 	.byte	0x00, 0xf4, 0x21, 0x00


	//----- nvinfo : EIATTR_SPARSE_MMA_MASK
	.align		4
.L_25:
        /*0078*/ 	.byte	0x03, 0x50
        /*007a*/ 	.short	0x0000


	//----- nvinfo : EIATTR_MAXREG_COUNT
	.align		4
        /*007c*/ 	.byte	0x03, 0x1b
        /*007e*/ 	.short	0x00ff


	//----- nvinfo : EIATTR_EXIT_INSTR_OFFSETS
	.align		4
        /*0080*/ 	.byte	0x04, 0x1c
        /*0082*/ 	.short	(.L_27 - .L_26)


	//   ....[0]....
.L_26:
        /*0084*/ 	.word	0x00000300


	//----- nvinfo : EIATTR_REQNTID
	.align		4
.L_27:
        /*0088*/ 	.byte	0x04, 0x10
        /*008a*/ 	.short	(.L_29 - .L_28)
.L_28:
        /*008c*/ 	.word	0x00000080
        /*0090*/ 	.word	0x00000001
        /*0094*/ 	.word	0x00000001


	//----- nvinfo : EIATTR_CBANK_PARAM_SIZE
	.align		4
.L_29:
        /*0098*/ 	.byte	0x03, 0x19
        /*009a*/ 	.short	0x0034


	//----- nvinfo : EIATTR_PARAM_CBANK
	.align		4
        /*009c*/ 	.byte	0x04, 0x0a
        /*009e*/ 	.short	(.L_31 - .L_30)
	.align		4
.L_30:
        /*00a0*/ 	.word	index@(.nv.constant0.triton_poi_fused__native_batch_norm_legit_no_training_relu_13)
        /*00a4*/ 	.short	0x0210
        /*00a6*/ 	.short	0x0034


	//----- nvinfo : EIATTR_SW_WAR
	.align		4
.L_31:
        /*00a8*/ 	.byte	0x04, 0x36
        /*00aa*/ 	.short	(.L_33 - .L_32)
.L_32:
        /*00ac*/ 	.word	0x00000008
.L_33:


//--------------------- .nv.callgraph             --------------------------
	.section	.nv.callgraph,"",@"SHT_CUDA_CALLGRAPH"
	.align	4
	.sectionentsize	8
	.align		4
        /*0000*/ 	.word	0x00000000
	.align		4
        /*0004*/ 	.word	0xffffffff
	.align		4
        /*0008*/ 	.word	0x00000000
	.align		4
        /*000c*/ 	.word	0xfffffffe
	.align		4
        /*0010*/ 	.word	0x00000000
	.align		4
        /*0014*/ 	.word	0xfffffffd
	.align		4
        /*0018*/ 	.word	0x00000000
	.align		4
        /*001c*/ 	.word	0xfffffffc


//--------------------- .nv.constant4             --------------------------
	.section	.nv.constant4,"a",@progbits
	.align	8
	.align		8
.nv.constant4:
        /*0000*/ 	.dword	_$_str
	.align		8
        /*0008*/ 	.dword	_$_str_$_2


//--------------------- .text.triton_poi_fused__native_batch_norm_legit_no_training_relu_13 --------------------------
	.section	.text.triton_poi_fused__native_batch_norm_legit_no_training_relu_13,"ax",@progbits
	.align	128
        .global         triton_poi_fused__native_batch_norm_legit_no_training_relu_13
        .type           triton_poi_fused__native_batch_norm_legit_no_training_relu_13,@function
        .size           triton_poi_fused__native_batch_norm_legit_no_training_relu_13,(.L_x_1 - triton_poi_fused__native_batch_norm_legit_no_training_relu_13)
        .other          triton_poi_fused__native_batch_norm_legit_no_training_relu_13,@"STO_CUDA_ENTRY STV_DEFAULT"
triton_poi_fused__native_batch_norm_legit_no_training_relu_13:
.text.triton_poi_fused__native_batch_norm_legit_no_training_relu_13:
[----:B------:R-:W-:Y:S01]  /*0000*/  LDC R1, c[0x0][0x28] ;  /* 0x00000a00ff017b82 */ /* 0x000fe20000000800 */
[----:B------:R-:W1:Y:S07]  /*0010*/  S2R R0, SR_TID.X ;  /* 0x0000000000007919 */ /* 0x000e6e0000002100 */
[----:B------:R-:W2:Y:S01]  /*0020*/  LDC.64 R6, c[0x0][0x220] ;  /* 0x00008800ff067b82 */ /* 0x000ea20000000a00 */
[----:B------:R-:W-:Y:S01]  /*0030*/  ULDC.64 UR4, c[0x0][0x208] ;  /* 0x0000820000047ab9 */ /* 0x000fe20000000a00 */
[----:B------:R-:W3:Y:S06]  /*0040*/  S2R R3, SR_CTAID.X ;  /* 0x0000000000037919 */ /* 0x000eec0000002500 */
[----:B------:R-:W4:Y:S08]  /*0050*/  LDC.64 R4, c[0x0][0x218] ;  /* 0x00008600ff047b82 */ /* 0x000f300000000a00 */
[----:B------:R-:W5:Y:S08]  /*0060*/  LDC.64 R8, c[0x0][0x228] ;  /* 0x00008a00ff087b82 */ /* 0x000f700000000a00 */
[----:B------:R-:W4:Y:S01]  /*0070*/  LDC.64 R10, c[0x0][0x230] ;  /* 0x00008c00ff0a7b82 */ /* 0x000f220000000a00 */
[----:B-1----:R-:W-:-:S02]  /*0080*/  LOP3.LUT R0, R0, 0x7f, RZ, 0xc0, !PT ;  /* 0x0000007f00007812 */ /* 0x002fc400078ec0ff */
[----:B---3--:R-:W-:Y:S02]  /*0090*/  SHF.R.S32.HI R2, RZ, 0x18, R3 ;  /* 0x00000018ff027819 */ /* 0x008fe40000011403 */
[----:B------:R-:W-:Y:S02]  /*00a0*/  LEA R0, R3, R0, 0x7 ;  /* 0x0000000003007211 */ /* 0x000fe400078e38ff */
[----:B------:R-:W-:-:S04]  /*00b0*/  SGXT R3, R2, 0x1 ;  /* 0x000000010203781a */ /* 0x000fc80000000200 */
[----:B------:R-:W-:-:S04]  /*00c0*/  LEA.HI R3, R3, R0, RZ, 0x4 ;  /* 0x0000000003037211 */ /* 0x000fc800078f20ff */
[--C-:B------:R-:W-:Y:S02]  /*00d0*/  SHF.R.S32.HI R2, RZ, 0x4, R3.reuse ;  /* 0x00000004ff027819 */ /* 0x100fe40000011403 */
[----:B------:R-:W-:-:S04]  /*00e0*/  SHF.R.S32.HI R3, RZ, 0x1f, R3 ;  /* 0x0000001fff037819 */ /* 0x000fc80000011403 */
[----:B------:R-:W-:-:S04]  /*00f0*/  LEA.HI R3, R3, R2, RZ, 0x9 ;  /* 0x0000000203037211 */ /* 0x000fc800078f48ff */
[----:B------:R-:W-:-:S04]  /*0100*/  LOP3.LUT R3, R3, 0xfffffe00, RZ, 0xc0, !PT ;  /* 0xfffffe0003037812 */ /* 0x000fc800078ec0ff */
[----:B------:R-:W-:Y:S02]  /*0110*/  IADD3 R13, R2, -R3, RZ ;  /* 0x80000003020d7210 */ /* 0x000fe40007ffe0ff */
[----:B------:R-:W1:Y:S03]  /*0120*/  LDC.64 R2, c[0x0][0x210] ;  /* 0x00008400ff027b82 */ /* 0x000e660000000a00 */
[----:B--2---:R-:W-:-:S06]  /*0130*/  IMAD.WIDE R6, R13, 0x4, R6 ;  /* 0x000000040d067825 */ /* 0x004fcc00078e0206 */
[----:B------:R-:W2:Y:S01]  /*0140*/  LDG.E.EL R6, desc[UR4][R6.64] ;  /* 0x0000000406067981 */ /* 0x000ea2000c2e1900 */
[----:B----4-:R-:W-:-:S04]  /*0150*/  IMAD.WIDE R4, R13, 0x4, R4 ;  /* 0x000000040d047825 */ /* 0x010fc800078e0204 */
[C---:B-----5:R-:W-:Y:S02]  /*0160*/  IMAD.WIDE R8, R13.reuse, 0x4, R8 ;  /* 0x000000040d087825 */ /* 0x060fe400078e0208 */
[----:B------:R3:W4:Y:S02]  /*0170*/  LDG.E.EL R5, desc[UR4][R4.64] ;  /* 0x0000000404057981 */ /* 0x000724000c2e1900 */
[----:B0-----:R-:W-:Y:S02]  /*0180*/  IMAD.WIDE R10, R13, 0x4, R10 ;  /* 0x000000040d0a7825 */ /* 0x001fe400078e020a */
[----:B------:R-:W5:Y:S02]  /*0190*/  LDG.E.EL R8, desc[UR4][R8.64] ;  /* 0x0000000408087981 */ /* 0x000f64000c2e1900 */
[C---:B-1----:R-:W-:Y:S02]  /*01a0*/  IMAD.WIDE R2, R0.reuse, 0x4, R2 ;  /* 0x0000000400027825 */ /* 0x042fe400078e0202 */
[----:B------:R-:W5:Y:S04]  /*01b0*/  LDG.E.EL R11, desc[UR4][R10.64] ;  /* 0x000000040a0b7981 */ /* 0x000f68000c2e1900 */
[----:B------:R0:W4:Y:S01]  /*01c0*/  LDG.E R12, desc[UR4][R2.64] ;  /* 0x00000004020c7981 */ /* 0x000122000c1e1900 */
[----:B---3--:R-:W-:Y:S01]  /*01d0*/  HFMA2.MMA R4, -RZ, RZ, 1.625, 0 ;  /* 0x3e800000ff047435 */ /* 0x008fe200000001ff */
[----:B0-----:R-:W0:Y:S02]  /*01e0*/  LDC.64 R2, c[0x0][0x238] ;  /* 0x00008e00ff027b82 */ /* 0x001e240000000a00 */
[----:B0-----:R-:W-:-:S04]  /*01f0*/  IMAD.WIDE R2, R0, 0x4, R2 ;  /* 0x0000000400027825 */ /* 0x001fc800078e0202 */
[----:B--2---:R-:W-:-:S04]  /*0200*/  FADD R6, R6, 9.9999997473787516356e-06 ;  /* 0x3727c5ac06067421 */ /* 0x004fc80000000000 */
[----:B------:R-:W0:Y:S02]  /*0210*/  MUFU.SQRT R7, R6 ;  /* 0x0000000600077308 */ /* 0x000e240000002000 */
[C---:B0-----:R-:W-:Y:S02]  /*0220*/  FSETP.GT.AND P0, PT, R7.reuse, 8.50705917302346158658e+37, PT ;  /* 0x7e8000000700780b */ /* 0x041fe40003f04000 */
[----:B------:R-:W-:-:S11]  /*0230*/  FSETP.GEU.AND P1, PT, R7, 1.175494350822287508e-38, PT ;  /* 0x008000000700780b */ /* 0x000fd60003f2e000 */
[----:B------:R-:W-:-:S04]  /*0240*/  @P0 FMUL R7, R7, 0.25 ;  /* 0x3e80000007070820 */ /* 0x000fc80000400000 */
[----:B------:R-:W-:-:S06]  /*0250*/  @!P1 FMUL R7, R7, 16777216 ;  /* 0x4b80000007079820 */ /* 0x000fcc0000400000 */
[----:B------:R-:W0:Y:S01]  /*0260*/  MUFU.RCP R7, R7 ;  /* 0x0000000700077308 */ /* 0x000e220000001000 */
[----:B------:R-:W-:Y:S01]  /*0270*/  FSEL R4, R4, 1, P0 ;  /* 0x3f80000004047808 */ /* 0x000fe20000000000 */
[----:B----4-:R-:W-:-:S04]  /*0280*/  FADD R5, R12, -R5 ;  /* 0x800000050c057221 */ /* 0x010fc80000000000 */
[----:B------:R-:W-:-:S04]  /*0290*/  @!P1 FMUL R4, R4, 16777216 ;  /* 0x4b80000004049820 */ /* 0x000fc80000400000 */
[----:B0-----:R-:W-:-:S04]  /*02a0*/  FMUL R4, R7, R4 ;  /* 0x0000000407047220 */ /* 0x001fc80000400000 */
[----:B------:R-:W-:-:S04]  /*02b0*/  FMUL R4, R5, R4 ;  /* 0x0000000405047220 */ /* 0x000fc80000400000 */
[----:B-----5:R-:W-:-:S05]  /*02c0*/  FFMA R4, R8, R4, R11 ;  /* 0x0000000408047223 */ /* 0x020fca000000000b */
[----:B------:R-:W-:-:S04]  /*02d0*/  FSETP.GEU.AND P0, PT, R4, RZ, PT ;  /* 0x000000ff0400720b */ /* 0x000fc80003f0e000 */
[----:B------:R-:W-:-:S05]  /*02e0*/  FSEL R5, R4, RZ, P0 ;  /* 0x000000ff04057208 */ /* 0x000fca0000000000 */
[----:B------:R-:W-:Y:S01]  /*02f0*/  STG.E desc[UR4][R2.64], R5 ;  /* 0x0000000502007986 */ /* 0x000fe2000c101904 */
[----:B------:R-:W-:Y:S05]  /*0300*/  EXIT ;  /* 0x000000000000794d */ /* 0x000fea0003800000 */
.L_x_0:
[----:B------:R-:W-:-:S00]  /*0310*/  BRA `(.L_x_0) ;  /* 0xfffffffc00fc7947 */ /* 0x000fc0000383ffff */
[----:B------:R-:W-:-:S00]  /*0320*/  NOP ;  /* 0x0000000000007918 */ /* 0x000fc00000000000 */
        /* <DEDUP_REMOVED lines=13> */
.L_x_1:


//--------------------- .nv.global.init           --------------------------
	.section	.nv.global.init,"aw",@progbits
.nv.global.init:
	.type		_$_str,@object
	.size		_$_str,(_$_str_$_2 - _$_str)
_$_str:
        /*0000*/ 	.byte	0x5f, 0x5f, 0x43, 0x55, 0x44, 0x41, 0x5f, 0x46, 0x54, 0x5a, 0x00
	.type		_$_str_$_2,@object
	.size		_$_str_$_2,(.L_1 - _$_str_$_2)
_$_str_$_2:
        /*000b*/ 	.byte	0x5f, 0x5f, 0x43, 0x55, 0x44, 0x41, 0x5f, 0x50, 0x52, 0x45, 0x43, 0x5f, 0x53, 0x51, 0x52, 0x54
        /*001b*/ 	.byte	0x00
.L_1:


//--------------------- .nv.constant0.triton_poi_fused__native_batch_norm_legit_no_training_relu_13 --------------------------
	.section	.nv.constant0.triton_poi_fused__native_batch_norm_legit_no_training_relu_13,"a",@progbits
	.sectionflags	@""
	.align	4
.nv.constant0.triton_poi_fused__native_batch_norm_legit_no_training_relu_13:
	.zero		580
